//
// Generated by NVIDIA NVVM Compiler
//
// Compiler Build ID: CL-36424714
// Cuda compilation tools, release 13.0, V13.0.88
// Based on NVVM 20.0.0
//

.version 9.0
.target sm_100
.address_size 64

	// .globl	_Z13conv2d_kernelPKfPfiii
.const .align 4 .b8 M[100];

.visible .entry _Z13conv2d_kernelPKfPfiii(
	.param .u64 .ptr .align 1 _Z13conv2d_kernelPKfPfiii_param_0,
	.param .u64 .ptr .align 1 _Z13conv2d_kernelPKfPfiii_param_1,
	.param .u32 _Z13conv2d_kernelPKfPfiii_param_2,
	.param .u32 _Z13conv2d_kernelPKfPfiii_param_3,
	.param .u32 _Z13conv2d_kernelPKfPfiii_param_4
)
{
	.reg .pred 	%p<81>;
	.reg .b32 	%r<32>;
	.reg .b32 	%f<127>;
	.reg .b64 	%rd<38>;

	ld.param.u64 	%rd9, [_Z13conv2d_kernelPKfPfiii_param_0];
	ld.param.u64 	%rd8, [_Z13conv2d_kernelPKfPfiii_param_1];
	ld.param.u32 	%r11, [_Z13conv2d_kernelPKfPfiii_param_2];
	ld.param.u32 	%r14, [_Z13conv2d_kernelPKfPfiii_param_3];
	ld.param.u32 	%r13, [_Z13conv2d_kernelPKfPfiii_param_4];
	cvta.to.global.u64 	%rd1, %rd9;
	mov.u32 	%r15, %ctaid.x;
	mov.u32 	%r16, %ntid.x;
	mov.u32 	%r17, %tid.x;
	mad.lo.s32 	%r1, %r15, %r16, %r17;
	mov.u32 	%r18, %ctaid.y;
	mov.u32 	%r19, %ntid.y;
	mov.u32 	%r20, %tid.y;
	mad.lo.s32 	%r21, %r18, %r19, %r20;
	setp.ge.s32 	%p6, %r1, %r11;
	setp.ge.s32 	%p7, %r21, %r14;
	or.pred  	%p8, %p6, %p7;
	@%p8 bra 	$L__BB0_52;
	add.s32 	%r22, %r21, -2;
	setp.gt.u32 	%p9, %r21, 1;
	setp.lt.s32 	%p10, %r22, %r14;
	and.pred  	%p1, %p9, %p10;
	mul.lo.s32 	%r3, %r22, %r13;
	add.s32 	%r23, %r1, -2;
	setp.gt.s32 	%p11, %r1, 1;
	setp.lt.s32 	%p12, %r23, %r11;
	and.pred  	%p2, %p11, %p12;
	and.pred  	%p14, %p1, %p2;
	cvt.s64.s32 	%rd10, %r3;
	cvt.s64.s32 	%rd2, %r1;
	add.s64 	%rd11, %rd2, %rd10;
	shl.b64 	%rd12, %rd11, 2;
	add.s64 	%rd3, %rd1, %rd12;
	mov.f32 	%f103, 0f00000000;
	not.pred 	%p15, %p14;
	@%p15 bra 	$L__BB0_3;
	ld.global.f32 	%f52, [%rd3+-8];
	ld.const.f32 	%f53, [M];
	fma.rn.f32 	%f103, %f52, %f53, 0f00000000;
$L__BB0_3:
	setp.gt.s32 	%p16, %r1, 0;
	setp.le.s32 	%p17, %r1, %r11;
	and.pred  	%p3, %p16, %p17;
	and.pred  	%p18, %p1, %p3;
	not.pred 	%p19, %p18;
	@%p19 bra 	$L__BB0_5;
	ld.global.f32 	%f54, [%rd3+-4];
	ld.const.f32 	%f55, [M+4];
	fma.rn.f32 	%f103, %f54, %f55, %f103;
$L__BB0_5:
	setp.lt.s32 	%p20, %r1, 0;
	not.pred 	%p21, %p1;
	or.pred  	%p22, %p21, %p20;
	@%p22 bra 	$L__BB0_7;
	add.s32 	%r24, %r1, %r3;
	mul.wide.s32 	%rd13, %r24, 4;
	add.s64 	%rd14, %rd1, %rd13;
	ld.global.f32 	%f56, [%rd14];
	ld.const.f32 	%f57, [M+8];
	fma.rn.f32 	%f103, %f56, %f57, %f103;
$L__BB0_7:
	add.s32 	%r25, %r1, 1;
	setp.gt.s32 	%p23, %r1, -2;
	setp.lt.s32 	%p24, %r25, %r11;
	and.pred  	%p4, %p23, %p24;
	and.pred  	%p25, %p1, %p4;
	not.pred 	%p26, %p25;
	@%p26 bra 	$L__BB0_9;
	ld.global.f32 	%f58, [%rd3+4];
	ld.const.f32 	%f59, [M+12];
	fma.rn.f32 	%f103, %f58, %f59, %f103;
$L__BB0_9:
	add.s32 	%r26, %r1, 2;
	setp.gt.s32 	%p27, %r1, -3;
	setp.lt.s32 	%p28, %r26, %r11;
	and.pred  	%p5, %p27, %p28;
	and.pred  	%p29, %p1, %p5;
	not.pred 	%p30, %p29;
	@%p30 bra 	$L__BB0_11;
	ld.global.f32 	%f60, [%rd3+8];
	ld.const.f32 	%f61, [M+16];
	fma.rn.f32 	%f103, %f60, %f61, %f103;
$L__BB0_11:
	add.s32 	%r4, %r21, -1;
	setp.ge.u32 	%p31, %r4, %r14;
	add.s32 	%r5, %r3, %r13;
	not.pred 	%p32, %p2;
	cvt.s64.s32 	%rd15, %r5;
	add.s64 	%rd16, %rd2, %rd15;
	shl.b64 	%rd17, %rd16, 2;
	add.s64 	%rd4, %rd1, %rd17;
	or.pred  	%p33, %p31, %p32;
	@%p33 bra 	$L__BB0_13;
	ld.global.f32 	%f62, [%rd4+-8];
	ld.const.f32 	%f63, [M+20];
	fma.rn.f32 	%f103, %f62, %f63, %f103;
$L__BB0_13:
	setp.ge.u32 	%p34, %r4, %r14;
	not.pred 	%p35, %p3;
	or.pred  	%p36, %p34, %p35;
	@%p36 bra 	$L__BB0_15;
	ld.global.f32 	%f64, [%rd4+-4];
	ld.const.f32 	%f65, [M+24];
	fma.rn.f32 	%f103, %f64, %f65, %f103;
$L__BB0_15:
	setp.ge.u32 	%p37, %r4, %r14;
	setp.lt.s32 	%p38, %r1, 0;
	or.pred  	%p39, %p37, %p38;
	@%p39 bra 	$L__BB0_17;
	add.s32 	%r27, %r1, %r5;
	mul.wide.s32 	%rd18, %r27, 4;
	add.s64 	%rd19, %rd1, %rd18;
	ld.global.f32 	%f66, [%rd19];
	ld.const.f32 	%f67, [M+28];
	fma.rn.f32 	%f103, %f66, %f67, %f103;
$L__BB0_17:
	setp.ge.u32 	%p40, %r4, %r14;
	not.pred 	%p41, %p4;
	or.pred  	%p42, %p40, %p41;
	@%p42 bra 	$L__BB0_19;
	ld.global.f32 	%f68, [%rd4+4];
	ld.const.f32 	%f69, [M+32];
	fma.rn.f32 	%f103, %f68, %f69, %f103;
$L__BB0_19:
	setp.ge.u32 	%p43, %r4, %r14;
	not.pred 	%p44, %p5;
	or.pred  	%p45, %p43, %p44;
	@%p45 bra 	$L__BB0_21;
	ld.global.f32 	%f70, [%rd4+8];
	ld.const.f32 	%f71, [M+36];
	fma.rn.f32 	%f103, %f70, %f71, %f103;
$L__BB0_21:
	add.s32 	%r6, %r5, %r13;
	cvt.s64.s32 	%rd20, %r6;
	add.s64 	%rd21, %rd2, %rd20;
	shl.b64 	%rd22, %rd21, 2;
	add.s64 	%rd5, %rd1, %rd22;
	not.pred 	%p46, %p2;
	@%p46 bra 	$L__BB0_23;
	ld.global.f32 	%f72, [%rd5+-8];
	ld.const.f32 	%f73, [M+40];
	fma.rn.f32 	%f103, %f72, %f73, %f103;
$L__BB0_23:
	not.pred 	%p47, %p3;
	@%p47 bra 	$L__BB0_25;
	ld.global.f32 	%f74, [%rd5+-4];
	ld.const.f32 	%f75, [M+44];
	fma.rn.f32 	%f103, %f74, %f75, %f103;
$L__BB0_25:
	setp.lt.s32 	%p48, %r1, 0;
	@%p48 bra 	$L__BB0_27;
	add.s32 	%r28, %r1, %r6;
	mul.wide.s32 	%rd23, %r28, 4;
	add.s64 	%rd24, %rd1, %rd23;
	ld.global.f32 	%f76, [%rd24];
	ld.const.f32 	%f77, [M+48];
	fma.rn.f32 	%f103, %f76, %f77, %f103;
$L__BB0_27:
	not.pred 	%p49, %p4;
	@%p49 bra 	$L__BB0_29;
	ld.global.f32 	%f78, [%rd5+4];
	ld.const.f32 	%f79, [M+52];
	fma.rn.f32 	%f103, %f78, %f79, %f103;
$L__BB0_29:
	@%p44 bra 	$L__BB0_31;
	ld.global.f32 	%f80, [%rd5+8];
	ld.const.f32 	%f81, [M+56];
	fma.rn.f32 	%f103, %f80, %f81, %f103;
$L__BB0_31:
	add.s32 	%r7, %r21, 1;
	setp.ge.u32 	%p51, %r7, %r14;
	add.s32 	%r8, %r6, %r13;
	not.pred 	%p52, %p2;
	cvt.s64.s32 	%rd25, %r8;
	add.s64 	%rd26, %rd2, %rd25;
	shl.b64 	%rd27, %rd26, 2;
	add.s64 	%rd6, %rd1, %rd27;
	or.pred  	%p53, %p51, %p52;
	@%p53 bra 	$L__BB0_33;
	ld.global.f32 	%f82, [%rd6+-8];
	ld.const.f32 	%f83, [M+60];
	fma.rn.f32 	%f103, %f82, %f83, %f103;
$L__BB0_33:
	setp.ge.u32 	%p54, %r7, %r14;
	not.pred 	%p55, %p3;
	or.pred  	%p56, %p54, %p55;
	@%p56 bra 	$L__BB0_35;
	ld.global.f32 	%f84, [%rd6+-4];
	ld.const.f32 	%f85, [M+64];
	fma.rn.f32 	%f103, %f84, %f85, %f103;
$L__BB0_35:
	setp.ge.u32 	%p57, %r7, %r14;
	setp.lt.s32 	%p58, %r1, 0;
	or.pred  	%p59, %p57, %p58;
	@%p59 bra 	$L__BB0_37;
	add.s32 	%r29, %r1, %r8;
	mul.wide.s32 	%rd28, %r29, 4;
	add.s64 	%rd29, %rd1, %rd28;
	ld.global.f32 	%f86, [%rd29];
	ld.const.f32 	%f87, [M+68];
	fma.rn.f32 	%f103, %f86, %f87, %f103;
$L__BB0_37:
	setp.ge.u32 	%p60, %r7, %r14;
	not.pred 	%p61, %p4;
	or.pred  	%p62, %p60, %p61;
	@%p62 bra 	$L__BB0_39;
	ld.global.f32 	%f88, [%rd6+4];
	ld.const.f32 	%f89, [M+72];
	fma.rn.f32 	%f103, %f88, %f89, %f103;
$L__BB0_39:
	setp.ge.u32 	%p63, %r7, %r14;
	not.pred 	%p64, %p5;
	or.pred  	%p65, %p63, %p64;
	@%p65 bra 	$L__BB0_41;
	ld.global.f32 	%f90, [%rd6+8];
	ld.const.f32 	%f91, [M+76];
	fma.rn.f32 	%f103, %f90, %f91, %f103;
$L__BB0_41:
	add.s32 	%r9, %r21, 2;
	setp.ge.u32 	%p66, %r9, %r14;
	add.s32 	%r10, %r8, %r13;
	not.pred 	%p67, %p2;
	cvt.s64.s32 	%rd30, %r10;
	add.s64 	%rd31, %rd2, %rd30;
	shl.b64 	%rd32, %rd31, 2;
	add.s64 	%rd7, %rd1, %rd32;
	or.pred  	%p68, %p66, %p67;
	@%p68 bra 	$L__BB0_43;
	ld.global.f32 	%f92, [%rd7+-8];
	ld.const.f32 	%f93, [M+80];
	fma.rn.f32 	%f103, %f92, %f93, %f103;
$L__BB0_43:
	setp.ge.u32 	%p69, %r9, %r14;
	not.pred 	%p70, %p3;
	or.pred  	%p71, %p69, %p70;
	@%p71 bra 	$L__BB0_45;
	ld.global.f32 	%f94, [%rd7+-4];
	ld.const.f32 	%f95, [M+84];
	fma.rn.f32 	%f103, %f94, %f95, %f103;
$L__BB0_45:
	setp.ge.u32 	%p72, %r9, %r14;
	setp.lt.s32 	%p73, %r1, 0;
	or.pred  	%p74, %p72, %p73;
	@%p74 bra 	$L__BB0_47;
	add.s32 	%r30, %r1, %r10;
	mul.wide.s32 	%rd33, %r30, 4;
	add.s64 	%rd34, %rd1, %rd33;
	ld.global.f32 	%f96, [%rd34];
	ld.const.f32 	%f97, [M+88];
	fma.rn.f32 	%f103, %f96, %f97, %f103;
$L__BB0_47:
	setp.ge.u32 	%p75, %r9, %r14;
	not.pred 	%p76, %p4;
	or.pred  	%p77, %p75, %p76;
	@%p77 bra 	$L__BB0_49;
	ld.global.f32 	%f98, [%rd7+4];
	ld.const.f32 	%f99, [M+92];
	fma.rn.f32 	%f103, %f98, %f99, %f103;
$L__BB0_49:
	setp.ge.u32 	%p78, %r9, %r14;
	or.pred  	%p80, %p78, %p64;
	@%p80 bra 	$L__BB0_51;
	ld.global.f32 	%f100, [%rd7+8];
	ld.const.f32 	%f101, [M+96];
	fma.rn.f32 	%f103, %f100, %f101, %f103;
$L__BB0_51:
	add.s32 	%r31, %r6, %r1;
	cvta.to.global.u64 	%rd35, %rd8;
	mul.wide.s32 	%rd36, %r31, 4;
	add.s64 	%rd37, %rd35, %rd36;
	st.global.f32 	[%rd37], %f103;
$L__BB0_52:
	ret;

}


// ===== COMPILED SASS (sm_100) =====

	.target	sm_100

	.elftype	@"ET_EXEC"


//--------------------- .note.nv.tkinfo           --------------------------
	.section	.note.nv.tkinfo,"",@"SHT_NOTE"
	.sectionflags	@"SHF_NOTE_NV_TKINFO"
	.tkinfo
        /*0018*/ 	.word	0x00000002
        /*0030*/ 	.string	""
        /*0030*/ 	.string	"ptxas"
        /*0030*/ 	.string	"Cuda compilation tools, release 13.0, V13.0.88"
        /*0030*/ 	.string	"Build cuda_13.0.r13.0/compiler.36424714_0"
        /*0030*/ 	.string	"-arch sm_100 -m 64 "



//--------------------- .note.nv.cuinfo           --------------------------
	.section	.note.nv.cuinfo,"",@"SHT_NOTE"
	.sectionflags	@"SHF_NOTE_NV_CUINFO"
        /*0018*/ 	.short	0x0002
        /*001a*/ 	.short	0x0064
        /*001c*/ 	.short	0x0082
	.zero		2


//--------------------- .nv.info                  --------------------------
	.section	.nv.info,"",@"SHT_CUDA_INFO"
	.align	4


	//----- nvinfo : EIATTR_REGCOUNT
	.align		4
        /*0000*/ 	.byte	0x04, 0x2f
        /*0002*/ 	.short	(.L_2 - .L_1)
	.align		4
.L_1:
        /*0004*/ 	.word	index@(_Z13conv2d_kernelPKfPfiii)
        /*0008*/ 	.word	0x0000001c


	//----- nvinfo : EIATTR_FRAME_SIZE
	.align		4
.L_2:
        /*000c*/ 	.byte	0x04, 0x11
        /*000e*/ 	.short	(.L_4 - .L_3)
	.align		4
.L_3:
        /*0010*/ 	.word	index@(_Z13conv2d_kernelPKfPfiii)
        /*0014*/ 	.word	0x00000000


	//----- nvinfo : EIATTR_MIN_STACK_SIZE
	.align		4
.L_4:
        /*0018*/ 	.byte	0x04, 0x12
        /*001a*/ 	.short	(.L_6 - .L_5)
	.align		4
.L_5:
        /*001c*/ 	.word	index@(_Z13conv2d_kernelPKfPfiii)
        /*0020*/ 	.word	0x00000000
.L_6:


//--------------------- .nv.compat                --------------------------
	.section	.nv.compat,"",@"SHT_CUDA_COMPAT_INFO"
	.align	4
        /*0000*/ 	.byte	0x02, 0x09, 0x00, 0x00, 0x02, 0x02, 0x01, 0x00, 0x02, 0x05, 0x05, 0x00, 0x03, 0x07, 0x01, 0x01
        /*0010*/ 	.byte	0x02, 0x03, 0x00, 0x00, 0x02, 0x06, 0x01, 0x00, 0x04, 0x0b, 0x08, 0x00, 0x09, 0x00, 0x00, 0x00
        /*0020*/ 	.byte	0x00, 0x00, 0x00, 0x00


//--------------------- .nv.info._Z13conv2d_kernelPKfPfiii --------------------------
	.section	.nv.info._Z13conv2d_kernelPKfPfiii,"",@"SHT_CUDA_INFO"
	.sectionflags	@""
	.align	4


	//----- nvinfo : EIATTR_CUDA_API_VERSION
	.align		4
        /*0000*/ 	.byte	0x04, 0x37
        /*0002*/ 	.short	(.L_8 - .L_7)
.L_7:
        /*0004*/ 	.word	0x00000082


	//----- nvinfo : EIATTR_KPARAM_INFO
	.align		4
.L_8:
        /*0008*/ 	.byte	0x04, 0x17
        /*000a*/ 	.short	(.L_10 - .L_9)
.L_9:
        /*000c*/ 	.word	0x00000000
        /*0010*/ 	.short	0x0004
        /*0012*/ 	.short	0x0018
        /*0014*/ 	.byte	0x00, 0xf0, 0x11, 0x00


	//----- nvinfo : EIATTR_KPARAM_INFO
	.align		4
.L_10:
        /*0018*/ 	.byte	0x04, 0x17
        /*001a*/ 	.short	(.L_12 - .L_11)
.L_11:
        /*001c*/ 	.word	0x00000000
        /*0020*/ 	.short	0x0003
        /*0022*/ 	.short	0x0014
        /*0024*/ 	.byte	0x00, 0xf0, 0x11, 0x00


	//----- nvinfo : EIATTR_KPARAM_INFO
	.align		4
.L_12:
        /*0028*/ 	.byte	0x04, 0x17
        /*002a*/ 	.short	(.L_14 - .L_13)
.L_13:
        /*002c*/ 	.word	0x00000000
        /*0030*/ 	.short	0x0002
        /*0032*/ 	.short	0x0010
        /*0034*/ 	.byte	0x00, 0xf0, 0x11, 0x00


	//----- nvinfo : EIATTR_KPARAM_INFO
	.align		4
.L_14:
        /*0038*/ 	.byte	0x04, 0x17
        /*003a*/ 	.short	(.L_16 - .L_15)
.L_15:
        /*003c*/ 	.word	0x00000000
        /*0040*/ 	.short	0x0001
        /*0042*/ 	.short	0x0008
        /*0044*/ 	.byte	0x00, 0xf5, 0x21, 0x00


	//----- nvinfo : EIATTR_KPARAM_INFO
	.align		4
.L_16:
        /*0048*/ 	.byte	0x04, 0x17
        /*004a*/ 	.short	(.L_18 - .L_17)
.L_17:
        /*004c*/ 	.word	0x00000000
        /*0050*/ 	.short	0x0000
        /*0052*/ 	.short	0x0000
        /*0054*/ 	.byte	0x00, 0xf5, 0x21, 0x00


	//----- nvinfo : EIATTR_SPARSE_MMA_MASK
	.align		4
.L_18:
        /*0058*/ 	.byte	0x03, 0x50
        /*005a*/ 	.short	0x0000


	//----- nvinfo : EIATTR_MAXREG_COUNT
	.align		4
        /*005c*/ 	.byte	0x03, 0x1b
        /*005e*/ 	.short	0x00ff


	//----- nvinfo : EIATTR_MERCURY_ISA_VERSION
	.align		4
        /*0060*/ 	.byte	0x03, 0x5f
        /*0062*/ 	.short	0x0101


	//----- nvinfo : EIATTR_VRC_CTA_INIT_COUNT
	.align		4
        /*0064*/ 	.byte	0x02, 0x4a
	.zero		1
	.zero		1


	//----- nvinfo : EIATTR_EXIT_INSTR_OFFSETS
	.align		4
        /*0068*/ 	.byte	0x04, 0x1c
        /*006a*/ 	.short	(.L_20 - .L_19)


	//   ....[0]....
.L_19:
        /*006c*/ 	.word	0x000000c0


	//   ....[1]....
        /*0070*/ 	.word	0x00000ae0


	//----- nvinfo : EIATTR_CBANK_PARAM_SIZE
	.align		4
.L_20:
        /*0074*/ 	.byte	0x03, 0x19
        /*0076*/ 	.short	0x001c


	//----- nvinfo : EIATTR_PARAM_CBANK
	.align		4
        /*0078*/ 	.byte	0x04, 0x0a
        /*007a*/ 	.short	(.L_22 - .L_21)
	.align		4
.L_21:
        /*007c*/ 	.word	index@(.nv.constant0._Z13conv2d_kernelPKfPfiii)
        /*0080*/ 	.short	0x0380
        /*0082*/ 	.short	0x001c


	//----- nvinfo : EIATTR_SW_WAR
	.align		4
.L_22:
        /*0084*/ 	.byte	0x04, 0x36
        /*0086*/ 	.short	(.L_24 - .L_23)
.L_23:
        /*0088*/ 	.word	0x00000008
.L_24:


//--------------------- .nv.callgraph             --------------------------
	.section	.nv.callgraph,"",@"SHT_CUDA_CALLGRAPH"
	.align	4
	.sectionentsize	8
	.align		4
        /*0000*/ 	.word	0x00000000
	.align		4
        /*0004*/ 	.word	0xffffffff
	.align		4
        /*0008*/ 	.word	0x00000000
	.align		4
        /*000c*/ 	.word	0xfffffffe
	.align		4
        /*0010*/ 	.word	0x00000000
	.align		4
        /*0014*/ 	.word	0xfffffffd
	.align		4
        /*0018*/ 	.word	0x00000000
	.align		4
        /*001c*/ 	.word	0xfffffffc


//--------------------- .nv.constant3             --------------------------
	.section	.nv.constant3,"a",@progbits
	.align	4
.nv.constant3:
	.type		M,@object
	.size		M,(.L_0 - M)
M:
	.zero		100
.L_0:


//--------------------- .text._Z13conv2d_kernelPKfPfiii --------------------------
	.section	.text._Z13conv2d_kernelPKfPfiii,"ax",@progbits
	.align	128
        .global         _Z13conv2d_kernelPKfPfiii
        .type           _Z13conv2d_kernelPKfPfiii,@function
        .size           _Z13conv2d_kernelPKfPfiii,(.L_x_1 - _Z13conv2d_kernelPKfPfiii)
        .other          _Z13conv2d_kernelPKfPfiii,@"STO_CUDA_ENTRY STV_DEFAULT"
_Z13conv2d_kernelPKfPfiii:
.text._Z13conv2d_kernelPKfPfiii:
[----:B------:R-:W-:Y:S01]  /*0000*/  LDC R1, c[0x0][0x37c] ;  /* 0x0000df00ff017b82 */ /* 0x000fe20000000800 */
[----:B------:R-:W0:Y:S07]  /*0010*/  S2R R3, SR_TID.Y ;  /* 0x0000000000037919 */ /* 0x000e2e0000002200 */
[----:B------:R-:W1:Y:S01]  /*0020*/  LDC R5, c[0x0][0x360] ;  /* 0x0000d800ff057b82 */ /* 0x000e620000000800 */
[----:B------:R-:W2:Y:S01]  /*0030*/  LDCU.64 UR6, c[0x0][0x390] ;  /* 0x00007200ff0677ac */ /* 0x000ea20008000a00 */
[----:B------:R-:W1:Y:S06]  /*0040*/  S2R R0, SR_TID.X ;  /* 0x0000000000007919 */ /* 0x000e6c0000002100 */
[----:B------:R-:W0:Y:S08]  /*0050*/  S2UR UR5, SR_CTAID.Y ;  /* 0x00000000000579c3 */ /* 0x000e300000002600 */
[----:B------:R-:W0:Y:S08]  /*0060*/  LDC R6, c[0x0][0x364] ;  /* 0x0000d900ff067b82 */ /* 0x000e300000000800 */
[----:B------:R-:W1:Y:S01]  /*0070*/  S2UR UR4, SR_CTAID.X ;  /* 0x00000000000479c3 */ /* 0x000e620000002500 */
[----:B0-----:R-:W-:-:S05]  /*0080*/  IMAD R6, R6, UR5, R3 ;  /* 0x0000000506067c24 */ /* 0x001fca000f8e0203 */
[----:B--2---:R-:W-:Y:S01]  /*0090*/  ISETP.GE.AND P0, PT, R6, UR7, PT ;  /* 0x0000000706007c0c */ /* 0x004fe2000bf06270 */
[----:B-1----:R-:W-:-:S05]  /*00a0*/  IMAD R5, R5, UR4, R0 ;  /* 0x0000000405057c24 */ /* 0x002fca000f8e0200 */
[----:B------:R-:W-:-:S13]  /*00b0*/  ISETP.GE.OR P0, PT, R5, UR6, P0 ;  /* 0x0000000605007c0c */ /* 0x000fda0008706670 */
[----:B------:R-:W-:Y:S05]  /*00c0*/  @P0 EXIT ;  /* 0x000000000000094d */ /* 0x000fea0003800000 */
[----:B------:R-:W0:Y:S01]  /*00d0*/  LDCU UR8, c[0x0][0x398] ;  /* 0x00007300ff0877ac */ /* 0x000e220008000800 */
[----:B------:R-:W-:Y:S01]  /*00e0*/  VIADD R0, R6, 0xfffffffe ;  /* 0xfffffffe06007836 */ /* 0x000fe20000000000 */
[----:B------:R-:W-:Y:S01]  /*00f0*/  SHF.R.S32.HI R7, RZ, 0x1f, R5 ;  /* 0x0000001fff077819 */ /* 0x000fe20000011405 */
[----:B------:R-:W-:Y:S01]  /*0100*/  VIADD R2, R5, 0xfffffffe ;  /* 0xfffffffe05027836 */ /* 0x000fe20000000000 */
[----:B------:R-:W1:Y:S02]  /*0110*/  LDCU.64 UR10, c[0x0][0x380] ;  /* 0x00007000ff0a77ac */ /* 0x000e640008000a00 */
[----:B------:R-:W-:Y:S02]  /*0120*/  ISETP.GE.AND P1, PT, R0, UR7, PT ;  /* 0x0000000700007c0c */ /* 0x000fe4000bf26270 */
[----:B------:R-:W-:Y:S01]  /*0130*/  ISETP.GE.AND P4, PT, R2, UR6, PT ;  /* 0x0000000602007c0c */ /* 0x000fe2000bf86270 */
[----:B------:R-:W2:Y:S01]  /*0140*/  LDCU.64 UR4, c[0x0][0x358] ;  /* 0x00006b00ff0477ac */ /* 0x000ea20008000a00 */
[----:B------:R-:W-:-:S02]  /*0150*/  ISETP.GT.U32.AND P1, PT, R6, 0x1, !P1 ;  /* 0x000000010600780c */ /* 0x000fc40004f24070 */
[----:B------:R-:W-:-:S04]  /*0160*/  ISETP.GT.AND P4, PT, R5, 0x1, !P4 ;  /* 0x000000010500780c */ /* 0x000fc80006784270 */
[----:B------:R-:W-:Y:S01]  /*0170*/  PLOP3.LUT P6, PT, P1, P4, PT, 0x80, 0x8 ;  /* 0x000000000008781c */ /* 0x000fe20000fc9070 */
[----:B0-----:R-:W-:-:S05]  /*0180*/  IMAD R10, R0, UR8, RZ ;  /* 0x00000008000a7c24 */ /* 0x001fca000f8e02ff */
[----:B------:R-:W-:-:S04]  /*0190*/  IADD3 R0, P0, PT, R5, R10, RZ ;  /* 0x0000000a05007210 */ /* 0x000fc80007f1e0ff */
[----:B------:R-:W-:Y:S02]  /*01a0*/  LEA.HI.X.SX32 R3, R10, R7, 0x1, P0 ;  /* 0x000000070a037211 */ /* 0x000fe400000f0eff */
[C---:B-1----:R-:W-:Y:S01]  /*01b0*/  LEA R2, P0, R0.reuse, UR10, 0x2 ;  /* 0x0000000a00027c11 */ /* 0x042fe2000f8010ff */
[----:B------:R-:W0:Y:S03]  /*01c0*/  @P6 LDC R13, c[0x3][RZ] ;  /* 0x00c00000ff0d6b82 */ /* 0x000e260000000800 */
[----:B------:R-:W-:-:S05]  /*01d0*/  LEA.HI.X R3, R0, UR11, R3, 0x2, P0 ;  /* 0x0000000b00037c11 */ /* 0x000fca00080f1403 */
[----:B--2---:R-:W0:Y:S01]  /*01e0*/  @P6 LDG.E R0, desc[UR4][R2.64+-0x8] ;  /* 0xfffff80402006981 */ /* 0x004e22000c1e1900 */
[C---:B------:R-:W-:Y:S02]  /*01f0*/  ISETP.LT.OR P0, PT, R5.reuse, RZ, !P1 ;  /* 0x000000ff0500720c */ /* 0x040fe40004f01670 */
[----:B------:R-:W-:-:S04]  /*0200*/  ISETP.GT.AND P3, PT, R5, UR6, PT ;  /* 0x0000000605007c0c */ /* 0x000fc8000bf64270 */
[----:B------:R-:W-:-:S04]  /*0210*/  ISETP.GT.AND P3, PT, R5, RZ, !P3 ;  /* 0x000000ff0500720c */ /* 0x000fc80005f64270 */
[----:B------:R-:W-:-:S03]  /*0220*/  PLOP3.LUT P5, PT, P1, P3, PT, 0x80, 0x8 ;  /* 0x000000000008781c */ /* 0x000fc60000fa7070 */
[----:B------:R-:W1:Y:S01]  /*0230*/  @!P0 LDC.64 R8, c[0x0][0x380] ;  /* 0x0000e000ff088b82 */ /* 0x000e620000000a00 */
[C---:B------:R-:W-:Y:S02]  /*0240*/  @!P0 IMAD.IADD R11, R5.reuse, 0x1, R10 ;  /* 0x00000001050b8824 */ /* 0x040fe400078e020a */
[----:B------:R-:W-:-:S05]  /*0250*/  VIADD R4, R5, 0x1 ;  /* 0x0000000105047836 */ /* 0x000fca0000000000 */
[----:B------:R-:W2:Y:S08]  /*0260*/  @!P0 LDC R14, c[0x3][0x8] ;  /* 0x00c00200ff0e8b82 */ /* 0x000eb00000000800 */
[----:B------:R-:W3:Y:S01]  /*0270*/  @P5 LDC R12, c[0x3][0x4] ;  /* 0x00c00100ff0c5b82 */ /* 0x000ee20000000800 */
[----:B-1----:R-:W-:-:S07]  /*0280*/  @!P0 IMAD.WIDE R8, R11, 0x4, R8 ;  /* 0x000000040b088825 */ /* 0x002fce00078e0208 */
[----:B------:R-:W1:Y:S01]  /*0290*/  @P3 LDC R18, c[0x3][0x2c] ;  /* 0x00c00b00ff123b82 */ /* 0x000e620000000800 */
[----:B------:R-:W3:Y:S04]  /*02a0*/  @P5 LDG.E R11, desc[UR4][R2.64+-0x4] ;  /* 0xfffffc04020b5981 */ /* 0x000ee8000c1e1900 */
[----:B------:R-:W2:Y:S01]  /*02b0*/  @!P0 LDG.E R9, desc[UR4][R8.64] ;  /* 0x0000000408098981 */ /* 0x000ea2000c1e1900 */
[----:B------:R-:W-:Y:S01]  /*02c0*/  ISETP.GE.AND P2, PT, R4, UR6, PT ;  /* 0x0000000604007c0c */ /* 0x000fe2000bf46270 */
[----:B------:R-:W-:-:S03]  /*02d0*/  IMAD.MOV.U32 R4, RZ, RZ, RZ ;  /* 0x000000ffff047224 */ /* 0x000fc600078e00ff */
[----:B------:R-:W-:-:S13]  /*02e0*/  ISETP.GT.AND P2, PT, R5, -0x2, !P2 ;  /* 0xfffffffe0500780c */ /* 0x000fda0005744270 */
[----:B------:R-:W4:Y:S01]  /*02f0*/  @P2 LDC R22, c[0x3][0x34] ;  /* 0x00c00d00ff162b82 */ /* 0x000f220000000800 */
[----:B0-----:R-:W-:Y:S01]  /*0300*/  @P6 FFMA R4, R0, R13, RZ ;  /* 0x0000000d00046223 */ /* 0x001fe200000000ff */
[----:B------:R-:W-:-:S13]  /*0310*/  PLOP3.LUT P6, PT, P1, P2, PT, 0x80, 0x8 ;  /* 0x000000000008781c */ /* 0x000fda0000fc5070 */
[----:B------:R-:W5:Y:S01]  /*0320*/  @P6 LDG.E R13, desc[UR4][R2.64+0x4] ;  /* 0x00000404020d6981 */ /* 0x000f62000c1e1900 */
[----:B------:R-:W-:Y:S02]  /*0330*/  VIADD R0, R5, 0x2 ;  /* 0x0000000205007836 */ /* 0x000fe40000000000 */
[----:B---3--:R-:W-:-:S03]  /*0340*/  @P5 FFMA R4, R11, R12, R4 ;  /* 0x0000000c0b045223 */ /* 0x008fc60000000004 */
[----:B------:R-:W-:Y:S01]  /*0350*/  ISETP.GE.AND P5, PT, R0, UR6, PT ;  /* 0x0000000600007c0c */ /* 0x000fe2000bfa6270 */
[----:B------:R-:W-:Y:S02]  /*0360*/  VIADD R0, R10, UR8 ;  /* 0x000000080a007c36 */ /* 0x000fe40008000000 */
[----:B--2---:R-:W-:Y:S01]  /*0370*/  @!P0 FFMA R4, R9, R14, R4 ;  /* 0x0000000e09048223 */ /* 0x004fe20000000004 */
[C---:B------:R-:W-:Y:S01]  /*0380*/  ISETP.GT.AND P0, PT, R5.reuse, -0x3, !P5 ;  /* 0xfffffffd0500780c */ /* 0x040fe20006f04270 */
[----:B------:R-:W-:Y:S01]  /*0390*/  VIADD R14, R6, 0xffffffff ;  /* 0xffffffff060e7836 */ /* 0x000fe20000000000 */
[----:B------:R-:W-:Y:S02]  /*03a0*/  IADD3 R9, P5, PT, R5, R0, RZ ;  /* 0x0000000005097210 */ /* 0x000fe40007fbe0ff */
[----:B------:R-:W-:Y:S02]  /*03b0*/  PLOP3.LUT P1, PT, P1, P0, PT, 0x80, 0x8 ;  /* 0x000000000008781c */ /* 0x000fe40000f21070 */
[----:B------:R-:W-:-:S02]  /*03c0*/  LEA.HI.X.SX32 R10, R0, R7, 0x1, P5 ;  /* 0x00000007000a7211 */ /* 0x000fc400028f0eff */
[----:B------:R-:W-:-:S04]  /*03d0*/  LEA R8, P5, R9, UR10, 0x2 ;  /* 0x0000000a09087c11 */ /* 0x000fc8000f8a10ff */
[----:B------:R-:W-:Y:S01]  /*03e0*/  LEA.HI.X R9, R9, UR11, R10, 0x2, P5 ;  /* 0x0000000b09097c11 */ /* 0x000fe2000a8f140a */
[----:B------:R-:W-:Y:S01]  /*03f0*/  VIADD R16, R0, UR8 ;  /* 0x0000000800107c36 */ /* 0x000fe20008000000 */
[C---:B------:R-:W-:Y:S01]  /*0400*/  ISETP.GE.U32.OR P5, PT, R14.reuse, UR7, !P4 ;  /* 0x000000070e007c0c */ /* 0x040fe2000e7a6470 */
[----:B------:R-:W5:Y:S02]  /*0410*/  @P6 LDC R10, c[0x3][0xc] ;  /* 0x00c00300ff0a6b82 */ /* 0x000f640000000800 */
[----:B------:R-:W2:Y:S06]  /*0420*/  @P1 LDG.E R3, desc[UR4][R2.64+0x8] ;  /* 0x0000080402031981 */ /* 0x000eac000c1e1900 */
[----:B------:R-:W0:Y:S04]  /*0430*/  @P0 LDC R24, c[0x3][0x38] ;  /* 0x00c00e00ff180b82 */ /* 0x000e280000000800 */
[----:B------:R-:W3:Y:S04]  /*0440*/  @!P5 LDG.E R11, desc[UR4][R8.64+-0x8] ;  /* 0xfffff804080bd981 */ /* 0x000ee8000c1e1900 */
[----:B------:R-:W3:Y:S01]  /*0450*/  @!P5 LDC R12, c[0x3][0x14] ;  /* 0x00c00500ff0cdb82 */ /* 0x000ee20000000800 */
[----:B-----5:R-:W-:Y:S01]  /*0460*/  @P6 FFMA R4, R13, R10, R4 ;  /* 0x0000000a0d046223 */ /* 0x020fe20000000004 */
[----:B------:R-:W-:-:S06]  /*0470*/  ISETP.GE.U32.OR P6, PT, R14, UR7, !P3 ;  /* 0x000000070e007c0c */ /* 0x000fcc000dfc6470 */
[----:B------:R-:W2:Y:S07]  /*0480*/  @P1 LDC R10, c[0x3][0x10] ;  /* 0x00c00400ff0a1b82 */ /* 0x000eae0000000800 */
[----:B------:R-:W5:Y:S01]  /*0490*/  @!P6 LDG.E R13, desc[UR4][R8.64+-0x4] ;  /* 0xfffffc04080de981 */ /* 0x000f62000c1e1900 */
[----:B--2---:R-:W-:Y:S01]  /*04a0*/  @P1 FFMA R4, R3, R10, R4 ;  /* 0x0000000a03041223 */ /* 0x004fe20000000004 */
[----:B------:R-:W-:Y:S01]  /*04b0*/  ISETP.GE.AND P1, PT, R5, RZ, PT ;  /* 0x000000ff0500720c */ /* 0x000fe20003f26270 */
[----:B------:R-:W5:Y:S02]  /*04c0*/  @!P6 LDC R10, c[0x3][0x18] ;  /* 0x00c00600ff0aeb82 */ /* 0x000f640000000800 */
[----:B---3--:R-:W-:Y:S01]  /*04d0*/  @!P5 FFMA R4, R11, R12, R4 ;  /* 0x0000000c0b04d223 */ /* 0x008fe20000000004 */
[----:B------:R-:W-:Y:S01]  /*04e0*/  ISETP.GE.U32.OR P5, PT, R14, UR7, !P1 ;  /* 0x000000070e007c0c */ /* 0x000fe2000cfa6470 */
[----:B------:R-:W-:-:S08]  /*04f0*/  IMAD.IADD R15, R5, 0x1, R16 ;  /* 0x00000001050f7824 */ /* 0x000fd000078e0210 */
[----:B------:R-:W2:Y:S08]  /*0500*/  @P1 LDC R20, c[0x3][0x30] ;  /* 0x00c00c00ff141b82 */ /* 0x000eb00000000800 */
[----:B------:R-:W3:Y:S01]  /*0510*/  @!P5 LDC.64 R2, c[0x0][0x380] ;  /* 0x0000e000ff02db82 */ /* 0x000ee20000000a00 */
[----:B------:R-:W-:-:S04]  /*0520*/  @!P5 IMAD.IADD R11, R5, 0x1, R0 ;  /* 0x00000001050bd824 */ /* 0x000fc800078e0200 */
[----:B---3--:R-:W-:-:S06]  /*0530*/  @!P5 IMAD.WIDE R2, R11, 0x4, R2 ;  /* 0x000000040b02d825 */ /* 0x008fcc00078e0202 */
[----:B------:R-:W3:Y:S01]  /*0540*/  @!P5 LDG.E R3, desc[UR4][R2.64] ;  /* 0x000000040203d981 */ /* 0x000ee2000c1e1900 */
[----:B-----5:R-:W-:Y:S01]  /*0550*/  @!P6 FFMA R4, R13, R10, R4 ;  /* 0x0000000a0d04e223 */ /* 0x020fe20000000004 */
[----:B------:R-:W-:Y:S01]  /*0560*/  ISETP.GE.U32.OR P6, PT, R14, UR7, !P2 ;  /* 0x000000070e007c0c */ /* 0x000fe2000d7c6470 */
[----:B------:R-:W3:-:S12]  /*0570*/  @!P5 LDC R10, c[0x3][0x1c] ;  /* 0x00c00700ff0adb82 */ /* 0x000ed80000000800 */
[----:B------:R-:W5:Y:S01]  /*0580*/  @!P6 LDG.E R13, desc[UR4][R8.64+0x4] ;  /* 0x00000404080de981 */ /* 0x000f62000c1e1900 */
[----:B------:R-:W5:Y:S01]  /*0590*/  @!P6 LDC R12, c[0x3][0x20] ;  /* 0x00c00800ff0ceb82 */ /* 0x000f620000000800 */
[----:B---3--:R-:W-:-:S07]  /*05a0*/  @!P5 FFMA R4, R3, R10, R4 ;  /* 0x0000000a0304d223 */ /* 0x008fce0000000004 */
[----:B------:R-:W3:Y:S01]  /*05b0*/  @P1 LDC.64 R10, c[0x0][0x380] ;  /* 0x0000e000ff0a1b82 */ /* 0x000ee20000000a00 */
[----:B------:R-:W-:Y:S01]  /*05c0*/  ISETP.GE.U32.OR P5, PT, R14, UR7, !P0 ;  /* 0x000000070e007c0c */ /* 0x000fe2000c7a6470 */
[----:B------:R-:W-:-:S12]  /*05d0*/  VIADD R14, R16, UR8 ;  /* 0x00000008100e7c36 */ /* 0x000fd80008000000 */
[----:B------:R1:W4:Y:S01]  /*05e0*/  @!P5 LDG.E R9, desc[UR4][R8.64+0x8] ;  /* 0x000008040809d981 */ /* 0x000322000c1e1900 */
[----:B---3--:R-:W-:Y:S01]  /*05f0*/  @P1 IMAD.WIDE R10, R15, 0x4, R10 ;  /* 0x000000040f0a1825 */ /* 0x008fe200078e020a */
[----:B-1----:R-:W4:Y:S05]  /*0600*/  @!P5 LDC R8, c[0x3][0x24] ;  /* 0x00c00900ff08db82 */ /* 0x002f2a0000000800 */
[----:B------:R1:W2:Y:S01]  /*0610*/  @P1 LDG.E R11, desc[UR4][R10.64] ;  /* 0x000000040a0b1981 */ /* 0x0002a2000c1e1900 */
[----:B-----5:R-:W-:Y:S01]  /*0620*/  @!P6 FFMA R4, R13, R12, R4 ;  /* 0x0000000c0d04e223 */ /* 0x020fe20000000004 */
[----:B------:R-:W-:-:S04]  /*0630*/  IADD3 R0, P6, PT, R5, R16, RZ ;  /* 0x0000001005007210 */ /* 0x000fc80007fde0ff */
[----:B------:R-:W-:Y:S02]  /*0640*/  LEA.HI.X.SX32 R13, R16, R7, 0x1, P6 ;  /* 0x00000007100d7211 */ /* 0x000fe400030f0eff */
[----:B------:R-:W-:-:S04]  /*0650*/  LEA R12, P6, R0, UR10, 0x2 ;  /* 0x0000000a000c7c11 */ /* 0x000fc8000f8c10ff */
[----:B------:R-:W-:Y:S02]  /*0660*/  LEA.HI.X R13, R0, UR11, R13, 0x2, P6 ;  /* 0x0000000b000d7c11 */ /* 0x000fe4000b0f140d */
[----:B------:R-:W-:Y:S01]  /*0670*/  IADD3 R3, P6, PT, R5, R14, RZ ;  /* 0x0000000e05037210 */ /* 0x000fe20007fde0ff */
[----:B------:R-:W-:Y:S02]  /*0680*/  VIADD R0, R6, 0x1 ;  /* 0x0000000106007836 */ /* 0x000fe40000000000 */
[----:B------:R-:W3:Y:S01]  /*0690*/  @P4 LDG.E R17, desc[UR4][R12.64+-0x8] ;  /* 0xfffff8040c114981 */ /* 0x000ee2000c1e1900 */
[----:B------:R-:W-:Y:S02]  /*06a0*/  LEA.HI.X.SX32 R16, R14, R7, 0x1, P6 ;  /* 0x000000070e107211 */ /* 0x000fe400030f0eff */
[C---:B------:R-:W-:Y:S01]  /*06b0*/  LEA R2, P6, R3.reuse, UR10, 0x2 ;  /* 0x0000000a03027c11 */ /* 0x040fe2000f8c10ff */
[----:B------:R-:W5:Y:S03]  /*06c0*/  @P3 LDG.E R19, desc[UR4][R12.64+-0x4] ;  /* 0xfffffc040c133981 */ /* 0x000f66000c1e1900 */
[----:B------:R-:W-:Y:S01]  /*06d0*/  LEA.HI.X R3, R3, UR11, R16, 0x2, P6 ;  /* 0x0000000b03037c11 */ /* 0x000fe2000b0f1410 */
[----:B------:R-:W2:Y:S01]  /*06e0*/  @P2 LDG.E R21, desc[UR4][R12.64+0x4] ;  /* 0x000004040c152981 */ /* 0x000ea2000c1e1900 */
[C---:B------:R-:W-:Y:S01]  /*06f0*/  ISETP.GE.U32.OR P6, PT, R0.reuse, UR7, !P4 ;  /* 0x0000000700007c0c */ /* 0x040fe2000e7c6470 */
[----:B------:R-:W3:Y:S02]  /*0700*/  @P4 LDC R16, c[0x3][0x28] ;  /* 0x00c00a00ff104b82 */ /* 0x000ee40000000800 */
[----:B------:R0:W2:Y:S10]  /*0710*/  @P0 LDG.E R23, desc[UR4][R12.64+0x8] ;  /* 0x000008040c170981 */ /* 0x0000b4000c1e1900 */
[----:B------:R-:W2:Y:S01]  /*0720*/  @!P6 LDG.E R25, desc[UR4][R2.64+-0x8] ;  /* 0xfffff8040219e981 */ /* 0x000ea2000c1e1900 */
[----:B-1----:R-:W1:Y:S01]  /*0730*/  @!P6 LDC R10, c[0x3][0x3c] ;  /* 0x00c00f00ff0aeb82 */ /* 0x002e620000000800 */
[----:B----4-:R-:W-:Y:S01]  /*0740*/  @!P5 FFMA R4, R9, R8, R4 ;  /* 0x000000080904d223 */ /* 0x010fe20000000004 */
[----:B------:R-:W-:-:S13]  /*0750*/  ISETP.GE.U32.OR P5, PT, R0, UR7, !P1 ;  /* 0x0000000700007c0c */ /* 0x000fda000cfa6470 */
[----:B------:R-:W4:Y:S08]  /*0760*/  @!P5 LDC.64 R8, c[0x0][0x380] ;  /* 0x0000e000ff08db82 */ /* 0x000f300000000a00 */
[----:B0-----:R-:W0:Y:S01]  /*0770*/  @!P5 LDC R13, c[0x3][0x44] ;  /* 0x00c01100ff0ddb82 */ /* 0x001e220000000800 */
[----:B---3--:R-:W-:-:S04]  /*0780*/  @P4 FFMA R4, R17, R16, R4 ;  /* 0x0000001011044223 */ /* 0x008fc80000000004 */
[----:B-----5:R-:W-:-:S04]  /*0790*/  @P3 FFMA R4, R19, R18, R4 ;  /* 0x0000001213043223 */ /* 0x020fc80000000004 */
[----:B--2---:R-:W-:-:S04]  /*07a0*/  @P1 FFMA R4, R11, R20, R4 ;  /* 0x000000140b041223 */ /* 0x004fc80000000004 */
[----:B------:R-:W-:-:S04]  /*07b0*/  @P2 FFMA R4, R21, R22, R4 ;  /* 0x0000001615042223 */ /* 0x000fc80000000004 */
[----:B------:R-:W-:-:S04]  /*07c0*/  @P0 FFMA R4, R23, R24, R4 ;  /* 0x0000001817040223 */ /* 0x000fc80000000004 */
[----:B-1----:R-:W-:Y:S01]  /*07d0*/  @!P6 FFMA R4, R25, R10, R4 ;  /* 0x0000000a1904e223 */ /* 0x002fe20000000004 */
[----:B------:R-:W-:Y:S01]  /*07e0*/  ISETP.GE.U32.OR P6, PT, R0, UR7, !P3 ;  /* 0x0000000700007c0c */ /* 0x000fe2000dfc6470 */
[----:B------:R-:W-:-:S04]  /*07f0*/  @!P5 IMAD.IADD R11, R5, 0x1, R14 ;  /* 0x00000001050bd824 */ /* 0x000fc800078e020e */
[----:B----4-:R-:W-:-:S06]  /*0800*/  @!P5 IMAD.WIDE R8, R11, 0x4, R8 ;  /* 0x000000040b08d825 */ /* 0x010fcc00078e0208 */
[----:B------:R-:W0:Y:S02]  /*0810*/  @!P5 LDG.E R9, desc[UR4][R8.64] ;  /* 0x000000040809d981 */ /* 0x000e24000c1e1900 */
[----:B------:R-:W1:Y:S02]  /*0820*/  @!P6 LDC R12, c[0x3][0x40] ;  /* 0x00c01000ff0ceb82 */ /* 0x000e640000000800 */
[----:B------:R-:W1:Y:S01]  /*0830*/  @!P6 LDG.E R11, desc[UR4][R2.64+-0x4] ;  /* 0xfffffc04020be981 */ /* 0x000e62000c1e1900 */
[----:B------:R-:W-:Y:S02]  /*0840*/  VIADD R10, R6, 0x2 ;  /* 0x00000002060a7836 */ /* 0x000fe40000000000 */
[----:B------:R-:W-:-:S03]  /*0850*/  VIADD R14, R14, UR8 ;  /* 0x000000080e0e7c36 */ /* 0x000fc60008000000 */
[C---:B------:R-:W-:Y:S02]  /*0860*/  ISETP.GE.U32.OR P1, PT, R10.reuse, UR7, !P1 ;  /* 0x000000070a007c0c */ /* 0x040fe4000cf26470 */
[C---:B------:R-:W-:Y:S02]  /*0870*/  ISETP.GE.U32.OR P4, PT, R10.reuse, UR7, !P4 ;  /* 0x000000070a007c0c */ /* 0x040fe4000e786470 */
[----:B------:R-:W-:-:S09]  /*0880*/  ISETP.GE.U32.OR P3, PT, R10, UR7, !P3 ;  /* 0x000000070a007c0c */ /* 0x000fd2000df66470 */
[----:B------:R-:W-:Y:S01]  /*0890*/  @!P1 IMAD.IADD R17, R5, 0x1, R14 ;  /* 0x0000000105119824 */ /* 0x000fe200078e020e */
[----:B------:R-:W2:Y:S01]  /*08a0*/  @!P1 LDC R16, c[0x3][0x58] ;  /* 0x00c01600ff109b82 */ /* 0x000ea20000000800 */
[----:B-1----:R-:W-:Y:S01]  /*08b0*/  @!P6 FFMA R4, R11, R12, R4 ;  /* 0x0000000c0b04e223 */ /* 0x002fe20000000004 */
[----:B------:R-:W-:-:S03]  /*08c0*/  IADD3 R11, P6, PT, R5, R14, RZ ;  /* 0x0000000e050b7210 */ /* 0x000fc60007fde0ff */
[----:B0-----:R-:W-:Y:S01]  /*08d0*/  @!P5 FFMA R4, R9, R13, R4 ;  /* 0x0000000d0904d223 */ /* 0x001fe20000000004 */
[----:B------:R-:W-:Y:S02]  /*08e0*/  LEA.HI.X.SX32 R12, R14, R7, 0x1, P6 ;  /* 0x000000070e0c7211 */ /* 0x000fe400030f0eff */
[----:B------:R-:W0:Y:S01]  /*08f0*/  @!P1 LDC.64 R8, c[0x0][0x380] ;  /* 0x0000e000ff089b82 */ /* 0x000e220000000a00 */
[----:B------:R-:W-:Y:S02]  /*0900*/  ISETP.GE.U32.OR P5, PT, R0, UR7, !P2 ;  /* 0x0000000700007c0c */ /* 0x000fe4000d7a6470 */
[----:B------:R-:W-:-:S04]  /*0910*/  LEA R6, P6, R11, UR10, 0x2 ;  /* 0x0000000a0b067c11 */ /* 0x000fc8000f8c10ff */
[----:B------:R-:W-:Y:S01]  /*0920*/  LEA.HI.X R7, R11, UR11, R12, 0x2, P6 ;  /* 0x0000000b0b077c11 */ /* 0x000fe2000b0f140c */
[----:B------:R-:W1:Y:S01]  /*0930*/  @!P3 LDC R14, c[0x3][0x54] ;  /* 0x00c01500ff0ebb82 */ /* 0x000e620000000800 */
[----:B------:R-:W-:Y:S02]  /*0940*/  ISETP.GE.U32.OR P6, PT, R0, UR7, !P0 ;  /* 0x0000000700007c0c */ /* 0x000fe4000c7c6470 */
[C---:B------:R-:W-:Y:S01]  /*0950*/  ISETP.GE.U32.OR P2, PT, R10.reuse, UR7, !P2 ;  /* 0x000000070a007c0c */ /* 0x040fe2000d746470 */
[----:B------:R-:W3:Y:S04]  /*0960*/  @!P4 LDG.E R5, desc[UR4][R6.64+-0x8] ;  /* 0xfffff8040605c981 */ /* 0x000ee8000c1e1900 */
[----:B------:R-:W4:Y:S01]  /*0970*/  @!P5 LDG.E R11, desc[UR4][R2.64+0x4] ;  /* 0x00000404020bd981 */ /* 0x000f22000c1e1900 */
[----:B------:R-:W4:Y:S05]  /*0980*/  @!P5 LDC R0, c[0x3][0x48] ;  /* 0x00c01200ff00db82 */ /* 0x000f2a0000000800 */
[----:B------:R5:W2:Y:S01]  /*0990*/  @!P6 LDG.E R13, desc[UR4][R2.64+0x8] ;  /* 0x00000804020de981 */ /* 0x000aa2000c1e1900 */
[----:B------:R-:W-:Y:S01]  /*09a0*/  ISETP.GE.U32.OR P0, PT, R10, UR7, !P0 ;  /* 0x000000070a007c0c */ /* 0x000fe2000c706470 */
[----:B0-----:R-:W-:Y:S01]  /*09b0*/  @!P1 IMAD.WIDE R8, R17, 0x4, R8 ;  /* 0x0000000411089825 */ /* 0x001fe200078e0208 */
[----:B------:R-:W2:Y:S01]  /*09c0*/  @!P6 LDC R10, c[0x3][0x4c] ;  /* 0x00c01300ff0aeb82 */ /* 0x000ea20000000800 */
[----:B------:R-:W1:Y:S04]  /*09d0*/  @!P3 LDG.E R17, desc[UR4][R6.64+-0x4] ;  /* 0xfffffc040611b981 */ /* 0x000e68000c1e1900 */
[----:B------:R-:W3:Y:S03]  /*09e0*/  @!P1 LDG.E R9, desc[UR4][R8.64] ;  /* 0x0000000408099981 */ /* 0x000ee6000c1e1900 */
[----:B------:R-:W3:Y:S01]  /*09f0*/  @!P4 LDC R12, c[0x3][0x50] ;  /* 0x00c01400ff0ccb82 */ /* 0x000ee20000000800 */
[----:B------:R-:W3:Y:S04]  /*0a00*/  @!P2 LDG.E R19, desc[UR4][R6.64+0x4] ;  /* 0x000004040613a981 */ /* 0x000ee8000c1e1900 */
[----:B------:R-:W3:Y:S03]  /*0a10*/  @!P0 LDG.E R21, desc[UR4][R6.64+0x8] ;  /* 0x0000080406158981 */ /* 0x000ee6000c1e1900 */
[----:B------:R-:W0:Y:S08]  /*0a20*/  @!P2 LDC R18, c[0x3][0x5c] ;  /* 0x00c01700ff12ab82 */ /* 0x000e300000000800 */
[----:B-----5:R-:W5:Y:S02]  /*0a30*/  LDC.64 R2, c[0x0][0x388] ;  /* 0x0000e200ff027b82 */ /* 0x020f640000000a00 */
[----:B-----5:R-:W-:-:S04]  /*0a40*/  IMAD.WIDE R2, R15, 0x4, R2 ;  /* 0x000000040f027825 */ /* 0x020fc800078e0202 */
[----:B----4-:R-:W-:Y:S02]  /*0a50*/  @!P5 FFMA R4, R11, R0, R4 ;  /* 0x000000000b04d223 */ /* 0x010fe40000000004 */
[----:B------:R-:W4:Y:S02]  /*0a60*/  @!P0 LDC R0, c[0x3][0x60] ;  /* 0x00c01800ff008b82 */ /* 0x000f240000000800 */
[----:B--2---:R-:W-:-:S04]  /*0a70*/  @!P6 FFMA R4, R13, R10, R4 ;  /* 0x0000000a0d04e223 */ /* 0x004fc80000000004 */
[----:B---3--:R-:W-:-:S04]  /*0a80*/  @!P4 FFMA R4, R5, R12, R4 ;  /* 0x0000000c0504c223 */ /* 0x008fc80000000004 */
[----:B-1----:R-:W-:-:S04]  /*0a90*/  @!P3 FFMA R4, R17, R14, R4 ;  /* 0x0000000e1104b223 */ /* 0x002fc80000000004 */
[----:B------:R-:W-:-:S04]  /*0aa0*/  @!P1 FFMA R4, R9, R16, R4 ;  /* 0x0000001009049223 */ /* 0x000fc80000000004 */
[----:B0-----:R-:W-:-:S04]  /*0ab0*/  @!P2 FFMA R4, R19, R18, R4 ;  /* 0x000000121304a223 */ /* 0x001fc80000000004 */
[----:B----4-:R-:W-:-:S05]  /*0ac0*/  @!P0 FFMA R4, R21, R0, R4 ;  /* 0x0000000015048223 */ /* 0x010fca0000000004 */
[----:B------:R-:W-:Y:S01]  /*0ad0*/  STG.E desc[UR4][R2.64], R4 ;  /* 0x0000000402007986 */ /* 0x000fe2000c101904 */
[----:B------:R-:W-:Y:S05]  /*0ae0*/  EXIT ;  /* 0x000000000000794d */ /* 0x000fea0003800000 */
.L_x_0:
[----:B------:R-:W-:-:S00]  /*0af0*/  BRA `(.L_x_0) ;  /* 0xfffffffc00fc7947 */ /* 0x000fc0000383ffff */
[----:B------:R-:W-:-:S00]  /*0b00*/  NOP ;  /* 0x0000000000007918 */ /* 0x000fc00000000000 */
[----:B------:R-:W-:-:S00]  /*0b10*/  NOP ;  /* 0x0000000000007918 */ /* 0x000fc00000000000 */
[----:B------:R-:W-:-:S00]  /*0b20*/  NOP ;  /* 0x0000000000007918 */ /* 0x000fc00000000000 */
[----:B------:R-:W-:-:S00]  /*0b30*/  NOP ;  /* 0x0000000000007918 */ /* 0x000fc00000000000 */
[----:B------:R-:W-:-:S00]  /*0b40*/  NOP ;  /* 0x0000000000007918 */ /* 0x000fc00000000000 */
[----:B------:R-:W-:-:S00]  /*0b50*/  NOP ;  /* 0x0000000000007918 */ /* 0x000fc00000000000 */
[----:B------:R-:W-:-:S00]  /*0b60*/  NOP ;  /* 0x0000000000007918 */ /* 0x000fc00000000000 */
[----:B------:R-:W-:-:S00]  /*0b70*/  NOP ;  /* 0x0000000000007918 */ /* 0x000fc00000000000 */
.L_x_1:


//--------------------- .nv.shared.reserved.0     --------------------------
	.section	.nv.shared.reserved.0,"aw",@nobits
	.weak		__nv_reservedSMEM_offset_0_alias
	.size		__nv_reservedSMEM_offset_0_alias, 0, 64
	.other		__nv_reservedSMEM_offset_0_alias,@"STO_CUDA_RESERVED_SHARED STV_DEFAULT"
__nv_reservedSMEM_offset_0_alias:
	.zero		0
	.zero		64


//--------------------- .nv.constant0._Z13conv2d_kernelPKfPfiii --------------------------
	.section	.nv.constant0._Z13conv2d_kernelPKfPfiii,"a",@progbits
	.sectionflags	@""
	.align	4
.nv.constant0._Z13conv2d_kernelPKfPfiii:
	.zero		924


//--------------------- SYMBOLS --------------------------

	.type		.nv.reservedSmem.offset0,@object
	.size		.nv.reservedSmem.offset0,0x4
